//
// Generated by NVIDIA NVVM Compiler
//
// Compiler Build ID: CL-36424714
// Cuda compilation tools, release 13.0, V13.0.88
// Based on NVVM 20.0.0
//

.version 9.0
.target sm_100
.address_size 64

	// .globl	_Z19subarray_sum_kernelPKiPiiii
// _ZZ19subarray_sum_kernelPKiPiiiiE5sdata has been demoted

.visible .entry _Z19subarray_sum_kernelPKiPiiii(
	.param .u64 .ptr .align 1 _Z19subarray_sum_kernelPKiPiiii_param_0,
	.param .u64 .ptr .align 1 _Z19subarray_sum_kernelPKiPiiii_param_1,
	.param .u32 _Z19subarray_sum_kernelPKiPiiii_param_2,
	.param .u32 _Z19subarray_sum_kernelPKiPiiii_param_3,
	.param .u32 _Z19subarray_sum_kernelPKiPiiii_param_4
)
{
	.reg .pred 	%p<6>;
	.reg .b32 	%r<25>;
	.reg .b64 	%rd<7>;
	// demoted variable
	.shared .align 4 .b8 _ZZ19subarray_sum_kernelPKiPiiiiE5sdata[1024];
	ld.param.u64 	%rd1, [_Z19subarray_sum_kernelPKiPiiii_param_0];
	ld.param.u64 	%rd2, [_Z19subarray_sum_kernelPKiPiiii_param_1];
	ld.param.u32 	%r10, [_Z19subarray_sum_kernelPKiPiiii_param_3];
	ld.param.u32 	%r11, [_Z19subarray_sum_kernelPKiPiiii_param_4];
	mov.u32 	%r1, %tid.x;
	mov.u32 	%r12, %ctaid.x;
	mov.u32 	%r24, %ntid.x;
	mad.lo.s32 	%r13, %r12, %r24, %r1;
	add.s32 	%r3, %r13, %r10;
	setp.gt.s32 	%p1, %r3, %r11;
	mov.b32 	%r23, 0;
	@%p1 bra 	$L__BB0_2;
	cvta.to.global.u64 	%rd3, %rd1;
	mul.wide.s32 	%rd4, %r3, 4;
	add.s64 	%rd5, %rd3, %rd4;
	ld.global.u32 	%r23, [%rd5];
$L__BB0_2:
	shl.b32 	%r14, %r1, 2;
	mov.u32 	%r15, _ZZ19subarray_sum_kernelPKiPiiiiE5sdata;
	add.s32 	%r6, %r15, %r14;
	st.shared.u32 	[%r6], %r23;
	bar.sync 	0;
	setp.lt.u32 	%p2, %r24, 2;
	@%p2 bra 	$L__BB0_6;
$L__BB0_3:
	shr.u32 	%r8, %r24, 1;
	setp.ge.u32 	%p3, %r1, %r8;
	@%p3 bra 	$L__BB0_5;
	shl.b32 	%r16, %r8, 2;
	add.s32 	%r17, %r6, %r16;
	ld.shared.u32 	%r18, [%r17];
	ld.shared.u32 	%r19, [%r6];
	add.s32 	%r20, %r19, %r18;
	st.shared.u32 	[%r6], %r20;
$L__BB0_5:
	bar.sync 	0;
	setp.gt.u32 	%p4, %r24, 3;
	mov.u32 	%r24, %r8;
	@%p4 bra 	$L__BB0_3;
$L__BB0_6:
	setp.ne.s32 	%p5, %r1, 0;
	@%p5 bra 	$L__BB0_8;
	ld.shared.u32 	%r21, [_ZZ19subarray_sum_kernelPKiPiiiiE5sdata];
	cvta.to.global.u64 	%rd6, %rd2;
	atom.global.add.u32 	%r22, [%rd6], %r21;
$L__BB0_8:
	ret;

}


// ===== COMPILED SASS (sm_100) =====

	.target	sm_100

	.elftype	@"ET_EXEC"


//--------------------- .note.nv.tkinfo           --------------------------
	.section	.note.nv.tkinfo,"",@"SHT_NOTE"
	.sectionflags	@"SHF_NOTE_NV_TKINFO"
	.tkinfo
        /*0018*/ 	.word	0x00000002
        /*0030*/ 	.string	""
        /*0030*/ 	.string	"ptxas"
        /*0030*/ 	.string	"Cuda compilation tools, release 13.0, V13.0.88"
        /*0030*/ 	.string	"Build cuda_13.0.r13.0/compiler.36424714_0"
        /*0030*/ 	.string	"-arch sm_100 -m 64 "



//--------------------- .note.nv.cuinfo           --------------------------
	.section	.note.nv.cuinfo,"",@"SHT_NOTE"
	.sectionflags	@"SHF_NOTE_NV_CUINFO"
        /*0018*/ 	.short	0x0002
        /*001a*/ 	.short	0x0064
        /*001c*/ 	.short	0x0082
	.zero		2


//--------------------- .nv.info                  --------------------------
	.section	.nv.info,"",@"SHT_CUDA_INFO"
	.align	4


	//----- nvinfo : EIATTR_REGCOUNT
	.align		4
        /*0000*/ 	.byte	0x04, 0x2f
        /*0002*/ 	.short	(.L_1 - .L_0)
	.align		4
.L_0:
        /*0004*/ 	.word	index@(_Z19subarray_sum_kernelPKiPiiii)
        /*0008*/ 	.word	0x0000000a


	//----- nvinfo : EIATTR_FRAME_SIZE
	.align		4
.L_1:
        /*000c*/ 	.byte	0x04, 0x11
        /*000e*/ 	.short	(.L_3 - .L_2)
	.align		4
.L_2:
        /*0010*/ 	.word	index@(_Z19subarray_sum_kernelPKiPiiii)
        /*0014*/ 	.word	0x00000000


	//----- nvinfo : EIATTR_MIN_STACK_SIZE
	.align		4
.L_3:
        /*0018*/ 	.byte	0x04, 0x12
        /*001a*/ 	.short	(.L_5 - .L_4)
	.align		4
.L_4:
        /*001c*/ 	.word	index@(_Z19subarray_sum_kernelPKiPiiii)
        /*0020*/ 	.word	0x00000000
.L_5:


//--------------------- .nv.compat                --------------------------
	.section	.nv.compat,"",@"SHT_CUDA_COMPAT_INFO"
	.align	4
        /*0000*/ 	.byte	0x02, 0x09, 0x00, 0x00, 0x02, 0x02, 0x01, 0x00, 0x02, 0x05, 0x05, 0x00, 0x03, 0x07, 0x01, 0x01
        /*0010*/ 	.byte	0x02, 0x03, 0x00, 0x00, 0x02, 0x06, 0x01, 0x00, 0x04, 0x0b, 0x08, 0x00, 0x09, 0x00, 0x00, 0x00
        /*0020*/ 	.byte	0x00, 0x00, 0x00, 0x00


//--------------------- .nv.info._Z19subarray_sum_kernelPKiPiiii --------------------------
	.section	.nv.info._Z19subarray_sum_kernelPKiPiiii,"",@"SHT_CUDA_INFO"
	.sectionflags	@""
	.align	4


	//----- nvinfo : EIATTR_CUDA_API_VERSION
	.align		4
        /*0000*/ 	.byte	0x04, 0x37
        /*0002*/ 	.short	(.L_7 - .L_6)
.L_6:
        /*0004*/ 	.word	0x00000082


	//----- nvinfo : EIATTR_KPARAM_INFO
	.align		4
.L_7:
        /*0008*/ 	.byte	0x04, 0x17
        /*000a*/ 	.short	(.L_9 - .L_8)
.L_8:
        /*000c*/ 	.word	0x00000000
        /*0010*/ 	.short	0x0004
        /*0012*/ 	.short	0x0018
        /*0014*/ 	.byte	0x00, 0xf0, 0x11, 0x00


	//----- nvinfo : EIATTR_KPARAM_INFO
	.align		4
.L_9:
        /*0018*/ 	.byte	0x04, 0x17
        /*001a*/ 	.short	(.L_11 - .L_10)
.L_10:
        /*001c*/ 	.word	0x00000000
        /*0020*/ 	.short	0x0003
        /*0022*/ 	.short	0x0014
        /*0024*/ 	.byte	0x00, 0xf0, 0x11, 0x00


	//----- nvinfo : EIATTR_KPARAM_INFO
	.align		4
.L_11:
        /*0028*/ 	.byte	0x04, 0x17
        /*002a*/ 	.short	(.L_13 - .L_12)
.L_12:
        /*002c*/ 	.word	0x00000000
        /*0030*/ 	.short	0x0002
        /*0032*/ 	.short	0x0010
        /*0034*/ 	.byte	0x00, 0xf0, 0x11, 0x00


	//----- nvinfo : EIATTR_KPARAM_INFO
	.align		4
.L_13:
        /*0038*/ 	.byte	0x04, 0x17
        /*003a*/ 	.short	(.L_15 - .L_14)
.L_14:
        /*003c*/ 	.word	0x00000000
        /*0040*/ 	.short	0x0001
        /*0042*/ 	.short	0x0008
        /*0044*/ 	.byte	0x00, 0xf5, 0x21, 0x00


	//----- nvinfo : EIATTR_KPARAM_INFO
	.align		4
.L_15:
        /*0048*/ 	.byte	0x04, 0x17
        /*004a*/ 	.short	(.L_17 - .L_16)
.L_16:
        /*004c*/ 	.word	0x00000000
        /*0050*/ 	.short	0x0000
        /*0052*/ 	.short	0x0000
        /*0054*/ 	.byte	0x00, 0xf5, 0x21, 0x00


	//----- nvinfo : EIATTR_SPARSE_MMA_MASK
	.align		4
.L_17:
        /*0058*/ 	.byte	0x03, 0x50
        /*005a*/ 	.short	0x0000


	//----- nvinfo : EIATTR_MAXREG_COUNT
	.align		4
        /*005c*/ 	.byte	0x03, 0x1b
        /*005e*/ 	.short	0x00ff


	//----- nvinfo : EIATTR_NUM_BARRIERS
	.align		4
        /*0060*/ 	.byte	0x02, 0x4c
        /*0062*/ 	.byte	0x01
	.zero		1


	//----- nvinfo : EIATTR_MERCURY_ISA_VERSION
	.align		4
        /*0064*/ 	.byte	0x03, 0x5f
        /*0066*/ 	.short	0x0101


	//----- nvinfo : EIATTR_VRC_CTA_INIT_COUNT
	.align		4
        /*0068*/ 	.byte	0x02, 0x4a
	.zero		1
	.zero		1


	//----- nvinfo : EIATTR_EXIT_INSTR_OFFSETS
	.align		4
        /*006c*/ 	.byte	0x04, 0x1c
        /*006e*/ 	.short	(.L_19 - .L_18)


	//   ....[0]....
.L_18:
        /*0070*/ 	.word	0x00000220


	//   ....[1]....
        /*0074*/ 	.word	0x00000290


	//----- nvinfo : EIATTR_CBANK_PARAM_SIZE
	.align		4
.L_19:
        /*0078*/ 	.byte	0x03, 0x19
        /*007a*/ 	.short	0x001c


	//----- nvinfo : EIATTR_PARAM_CBANK
	.align		4
        /*007c*/ 	.byte	0x04, 0x0a
        /*007e*/ 	.short	(.L_21 - .L_20)
	.align		4
.L_20:
        /*0080*/ 	.word	index@(.nv.constant0._Z19subarray_sum_kernelPKiPiiii)
        /*0084*/ 	.short	0x0380
        /*0086*/ 	.short	0x001c


	//----- nvinfo : EIATTR_SW_WAR
	.align		4
.L_21:
        /*0088*/ 	.byte	0x04, 0x36
        /*008a*/ 	.short	(.L_23 - .L_22)
.L_22:
        /*008c*/ 	.word	0x00000008
.L_23:


//--------------------- .nv.callgraph             --------------------------
	.section	.nv.callgraph,"",@"SHT_CUDA_CALLGRAPH"
	.align	4
	.sectionentsize	8
	.align		4
        /*0000*/ 	.word	0x00000000
	.align		4
        /*0004*/ 	.word	0xffffffff
	.align		4
        /*0008*/ 	.word	0x00000000
	.align		4
        /*000c*/ 	.word	0xfffffffe
	.align		4
        /*0010*/ 	.word	0x00000000
	.align		4
        /*0014*/ 	.word	0xfffffffd
	.align		4
        /*0018*/ 	.word	0x00000000
	.align		4
        /*001c*/ 	.word	0xfffffffc


//--------------------- .text._Z19subarray_sum_kernelPKiPiiii --------------------------
	.section	.text._Z19subarray_sum_kernelPKiPiiii,"ax",@progbits
	.align	128
        .global         _Z19subarray_sum_kernelPKiPiiii
        .type           _Z19subarray_sum_kernelPKiPiiii,@function
        .size           _Z19subarray_sum_kernelPKiPiiii,(.L_x_3 - _Z19subarray_sum_kernelPKiPiiii)
        .other          _Z19subarray_sum_kernelPKiPiiii,@"STO_CUDA_ENTRY STV_DEFAULT"
_Z19subarray_sum_kernelPKiPiiii:
.text._Z19subarray_sum_kernelPKiPiiii:
[----:B------:R-:W-:Y:S01]  /*0000*/  LDC R1, c[0x0][0x37c] ;  /* 0x0000df00ff017b82 */ /* 0x000fe20000000800 */
[----:B------:R-:W0:Y:S07]  /*0010*/  S2R R7, SR_TID.X ;  /* 0x0000000000077919 */ /* 0x000e2e0000002100 */
[----:B------:R-:W0:Y:S01]  /*0020*/  S2UR UR4, SR_CTAID.X ;  /* 0x00000000000479c3 */ /* 0x000e220000002500 */
[----:B------:R-:W1:Y:S01]  /*0030*/  LDCU UR5, c[0x0][0x394] ;  /* 0x00007280ff0577ac */ /* 0x000e620008000800 */
[----:B------:R-:W2:Y:S06]  /*0040*/  LDCU UR6, c[0x0][0x398] ;  /* 0x00007300ff0677ac */ /* 0x000eac0008000800 */
[----:B------:R-:W0:Y:S02]  /*0050*/  LDC R4, c[0x0][0x360] ;  /* 0x0000d800ff047b82 */ /* 0x000e240000000800 */
[----:B0-----:R-:W-:-:S04]  /*0060*/  IMAD R0, R4, UR4, R7 ;  /* 0x0000000404007c24 */ /* 0x001fc8000f8e0207 */
[----:B-1----:R-:W-:Y:S02]  /*0070*/  VIADD R5, R0, UR5 ;  /* 0x0000000500057c36 */ /* 0x002fe40008000000 */
[----:B------:R-:W-:-:S03]  /*0080*/  IMAD.MOV.U32 R0, RZ, RZ, RZ ;  /* 0x000000ffff007224 */ /* 0x000fc600078e00ff */
[----:B--2---:R-:W-:Y:S01]  /*0090*/  ISETP.GT.AND P0, PT, R5, UR6, PT ;  /* 0x0000000605007c0c */ /* 0x004fe2000bf04270 */
[----:B------:R-:W0:-:S12]  /*00a0*/  LDCU.64 UR6, c[0x0][0x358] ;  /* 0x00006b00ff0677ac */ /* 0x000e180008000a00 */
[----:B------:R-:W1:Y:S02]  /*00b0*/  @!P0 LDC.64 R2, c[0x0][0x380] ;  /* 0x0000e000ff028b82 */ /* 0x000e640000000a00 */
[----:B-1----:R-:W-:-:S05]  /*00c0*/  @!P0 IMAD.WIDE R2, R5, 0x4, R2 ;  /* 0x0000000405028825 */ /* 0x002fca00078e0202 */
[----:B0-----:R-:W2:Y:S01]  /*00d0*/  @!P0 LDG.E R0, desc[UR6][R2.64] ;  /* 0x0000000602008981 */ /* 0x001ea2000c1e1900 */
[----:B------:R-:W0:Y:S01]  /*00e0*/  S2UR UR5, SR_CgaCtaId ;  /* 0x00000000000579c3 */ /* 0x000e220000008800 */
[----:B------:R-:W-:Y:S01]  /*00f0*/  UMOV UR4, 0x400 ;  /* 0x0000040000047882 */ /* 0x000fe20000000000 */
[----:B------:R-:W-:Y:S02]  /*0100*/  ISETP.GE.U32.AND P1, PT, R4, 0x2, PT ;  /* 0x000000020400780c */ /* 0x000fe40003f26070 */
[----:B------:R-:W-:Y:S01]  /*0110*/  ISETP.NE.AND P0, PT, R7, RZ, PT ;  /* 0x000000ff0700720c */ /* 0x000fe20003f05270 */
[----:B0-----:R-:W-:-:S06]  /*0120*/  ULEA UR4, UR5, UR4, 0x18 ;  /* 0x0000000405047291 */ /* 0x001fcc000f8ec0ff */
[----:B------:R-:W-:-:S05]  /*0130*/  LEA R5, R7, UR4, 0x2 ;  /* 0x0000000407057c11 */ /* 0x000fca000f8e10ff */
[----:B--2---:R0:W-:Y:S01]  /*0140*/  STS [R5], R0 ;  /* 0x0000000005007388 */ /* 0x0041e20000000800 */
[----:B------:R-:W-:Y:S06]  /*0150*/  BAR.SYNC.DEFER_BLOCKING 0x0 ;  /* 0x0000000000007b1d */ /* 0x000fec0000010000 */
[----:B------:R-:W-:Y:S05]  /*0160*/  @!P1 BRA `(.L_x_0) ;  /* 0x00000000002c9947 */ /* 0x000fea0003800000 */
.L_x_1:
[----:B------:R-:W-:-:S04]  /*0170*/  SHF.R.U32.HI R6, RZ, 0x1, R4 ;  /* 0x00000001ff067819 */ /* 0x000fc80000011604 */
[----:B------:R-:W-:-:S13]  /*0180*/  ISETP.GE.U32.AND P1, PT, R7, R6, PT ;  /* 0x000000060700720c */ /* 0x000fda0003f26070 */
[----:B0-----:R-:W-:Y:S01]  /*0190*/  @!P1 IMAD R0, R6, 0x4, R5 ;  /* 0x0000000406009824 */ /* 0x001fe200078e0205 */
[----:B------:R-:W-:Y:S05]  /*01a0*/  @!P1 LDS R3, [R5] ;  /* 0x0000000005039984 */ /* 0x000fea0000000800 */
[----:B------:R-:W0:Y:S02]  /*01b0*/  @!P1 LDS R0, [R0] ;  /* 0x0000000000009984 */ /* 0x000e240000000800 */
[----:B0-----:R-:W-:-:S05]  /*01c0*/  @!P1 IMAD.IADD R2, R0, 0x1, R3 ;  /* 0x0000000100029824 */ /* 0x001fca00078e0203 */
[----:B------:R1:W-:Y:S01]  /*01d0*/  @!P1 STS [R5], R2 ;  /* 0x0000000205009388 */ /* 0x0003e20000000800 */
[----:B------:R-:W-:Y:S01]  /*01e0*/  BAR.SYNC.DEFER_BLOCKING 0x0 ;  /* 0x0000000000007b1d */ /* 0x000fe20000010000 */
[----:B------:R-:W-:Y:S01]  /*01f0*/  ISETP.GT.U32.AND P1, PT, R4, 0x3, PT ;  /* 0x000000030400780c */ /* 0x000fe20003f24070 */
[----:B------:R-:W-:-:S12]  /*0200*/  IMAD.MOV.U32 R4, RZ, RZ, R6 ;  /* 0x000000ffff047224 */ /* 0x000fd800078e0006 */
[----:B-1----:R-:W-:Y:S05]  /*0210*/  @P1 BRA `(.L_x_1) ;  /* 0xfffffffc00d41947 */ /* 0x002fea000383ffff */
.L_x_0:
[----:B------:R-:W-:Y:S05]  /*0220*/  @P0 EXIT ;  /* 0x000000000000094d */ /* 0x000fea0003800000 */
[----:B------:R-:W1:Y:S01]  /*0230*/  S2UR UR5, SR_CgaCtaId ;  /* 0x00000000000579c3 */ /* 0x000e620000008800 */
[----:B------:R-:W-:-:S07]  /*0240*/  UMOV UR4, 0x400 ;  /* 0x0000040000047882 */ /* 0x000fce0000000000 */
[----:B------:R-:W2:Y:S01]  /*0250*/  LDC.64 R2, c[0x0][0x388] ;  /* 0x0000e200ff027b82 */ /* 0x000ea20000000a00 */
[----:B-1----:R-:W-:-:S09]  /*0260*/  ULEA UR4, UR5, UR4, 0x18 ;  /* 0x0000000405047291 */ /* 0x002fd2000f8ec0ff */
[----:B0-----:R-:W2:Y:S04]  /*0270*/  LDS R5, [UR4] ;  /* 0x00000004ff057984 */ /* 0x001ea80008000800 */
[----:B--2---:R-:W-:Y:S01]  /*0280*/  REDG.E.ADD.STRONG.GPU desc[UR6][R2.64], R5 ;  /* 0x000000050200798e */ /* 0x004fe2000c12e106 */
[----:B------:R-:W-:Y:S05]  /*0290*/  EXIT ;  /* 0x000000000000794d */ /* 0x000fea0003800000 */
.L_x_2:
[----:B------:R-:W-:-:S00]  /*02a0*/  BRA `(.L_x_2) ;  /* 0xfffffffc00fc7947 */ /* 0x000fc0000383ffff */
[----:B------:R-:W-:-:S00]  /*02b0*/  NOP ;  /* 0x0000000000007918 */ /* 0x000fc00000000000 */
        /* <DEDUP_REMOVED lines=12> */
.L_x_3:


//--------------------- .nv.shared._Z19subarray_sum_kernelPKiPiiii --------------------------
	.section	.nv.shared._Z19subarray_sum_kernelPKiPiiii,"aw",@nobits
	.sectionflags	@""
	.align	4
.nv.shared._Z19subarray_sum_kernelPKiPiiii:
	.zero		2048


//--------------------- .nv.shared.reserved.0     --------------------------
	.section	.nv.shared.reserved.0,"aw",@nobits
	.weak		__nv_reservedSMEM_offset_0_alias
	.size		__nv_reservedSMEM_offset_0_alias, 0, 64
	.other		__nv_reservedSMEM_offset_0_alias,@"STO_CUDA_RESERVED_SHARED STV_DEFAULT"
__nv_reservedSMEM_offset_0_alias:
	.zero		0
	.zero		64


//--------------------- .nv.constant0._Z19subarray_sum_kernelPKiPiiii --------------------------
	.section	.nv.constant0._Z19subarray_sum_kernelPKiPiiii,"a",@progbits
	.sectionflags	@""
	.align	4
.nv.constant0._Z19subarray_sum_kernelPKiPiiii:
	.zero		924


//--------------------- SYMBOLS --------------------------

	.type		.nv.reservedSmem.offset0,@object
	.size		.nv.reservedSmem.offset0,0x4
	.type		.nv.reservedSmem.cap,@object
	.size		.nv.reservedSmem.cap,0x4
